	.headerflags	@"EF_CUDA_TEXMODE_UNIFIED EF_CUDA_64BIT_ADDRESS EF_CUDA_ACCELERATORS EF_CUDA_SM90 EF_CUDA_VIRTUAL_SM(EF_CUDA_SM90)"
	.elftype	@"ET_EXEC"


//--------------------- .nv.info                  --------------------------
	.section	.nv.info,"",@"SHT_CUDA_INFO"
	.align	4


	//----- nvinfo : EIATTR_REGCOUNT
	.align		4
        /*0000*/ 	.byte	0x04, 0x2f
        /*0002*/ 	.short	(.L_1 - .L_0)
	.align		4
.L_0:
        /*0004*/ 	.word	index@(triton_poi_fused_convolution_div_max_pool2d_with_indices_relu_sub_22)
        /*0008*/ 	.word	0x00000020


	//----- nvinfo : EIATTR_MIN_STACK_SIZE
	.align		4
.L_1:
        /*000c*/ 	.byte	0x04, 0x12
        /*000e*/ 	.short	(.L_3 - .L_2)
	.align		4
.L_2:
        /*0010*/ 	.word	index@(triton_poi_fused_convolution_div_max_pool2d_with_indices_relu_sub_22)
        /*0014*/ 	.word	0x00000000


	//----- nvinfo : EIATTR_FRAME_SIZE
	.align		4
.L_3:
        /*0018*/ 	.byte	0x04, 0x11
        /*001a*/ 	.short	(.L_5 - .L_4)
	.align		4
.L_4:
        /*001c*/ 	.word	index@(triton_poi_fused_convolution_div_max_pool2d_with_indices_relu_sub_22)
        /*0020*/ 	.word	0x00000000


	//----- nvinfo : EIATTR_MIN_STACK_SIZE
	.align		4
.L_5:
        /*0024*/ 	.byte	0x04, 0x12
        /*0026*/ 	.short	(.L_7 - .L_6)
	.align		4
.L_6:
        /*0028*/ 	.word	index@(triton_poi_fused_convolution_div_max_pool2d_with_indices_relu_sub_22)
        /*002c*/ 	.word	0x00000000
.L_7:


//--------------------- .nv.info.triton_poi_fused_convolution_div_max_pool2d_with_indices_relu_sub_22 --------------------------
	.section	.nv.info.triton_poi_fused_convolution_div_max_pool2d_with_indices_relu_sub_22,"",@"SHT_CUDA_INFO"
	.sectionflags	@""
	.align	4


	//----- nvinfo : EIATTR_CUDA_API_VERSION
	.align		4
        /*0000*/ 	.byte	0x04, 0x37
        /*0002*/ 	.short	(.L_9 - .L_8)
.L_8:
        /*0004*/ 	.word	0x0000007c


	//----- nvinfo : EIATTR_KPARAM_INFO
	.align		4
.L_9:
        /*0008*/ 	.byte	0x04, 0x17
        /*000a*/ 	.short	(.L_11 - .L_10)
.L_10:
        /*000c*/ 	.word	0x00000000
        /*0010*/ 	.short	0x0004
        /*0012*/ 	.short	0x001c
        /*0014*/ 	.byte	0x00, 0xf0, 0x11, 0x00


	//----- nvinfo : EIATTR_KPARAM_INFO
	.align		4
.L_11:
        /*0018*/ 	.byte	0x04, 0x17
        /*001a*/ 	.short	(.L_13 - .L_12)
.L_12:
        /*001c*/ 	.word	0x00000000
        /*0020*/ 	.short	0x0003
        /*0022*/ 	.short	0x0018
        /*0024*/ 	.byte	0x00, 0xf0, 0x11, 0x00


	//----- nvinfo : EIATTR_KPARAM_INFO
	.align		4
.L_13:
        /*0028*/ 	.byte	0x04, 0x17
        /*002a*/ 	.short	(.L_15 - .L_14)
.L_14:
        /*002c*/ 	.word	0x00000000
        /*0030*/ 	.short	0x0002
        /*0032*/ 	.short	0x0010
        /*0034*/ 	.byte	0x00, 0xf4, 0x21, 0x00


	//----- nvinfo : EIATTR_KPARAM_INFO
	.align		4
.L_15:
        /*0038*/ 	.byte	0x04, 0x17
        /*003a*/ 	.short	(.L_17 - .L_16)
.L_16:
        /*003c*/ 	.word	0x00000000
        /*0040*/ 	.short	0x0001
        /*0042*/ 	.short	0x0008
        /*0044*/ 	.byte	0x00, 0xf4, 0x21, 0x00


	//----- nvinfo : EIATTR_KPARAM_INFO
	.align		4
.L_17:
        /*0048*/ 	.byte	0x04, 0x17
        /*004a*/ 	.short	(.L_19 - .L_18)
.L_18:
        /*004c*/ 	.word	0x00000000
        /*0050*/ 	.short	0x0000
        /*0052*/ 	.short	0x0000
        /*0054*/ 	.byte	0x00, 0xf4, 0x21, 0x00


	//----- nvinfo : EIATTR_SPARSE_MMA_MASK
	.align		4
.L_19:
        /*0058*/ 	.byte	0x03, 0x50
        /*005a*/ 	.short	0x0000


	//----- nvinfo : EIATTR_MAXREG_COUNT
	.align		4
        /*005c*/ 	.byte	0x03, 0x1b
        /*005e*/ 	.short	0x00ff


	//----- nvinfo : EIATTR_EXIT_INSTR_OFFSETS
	.align		4
        /*0060*/ 	.byte	0x04, 0x1c
        /*0062*/ 	.short	(.L_21 - .L_20)


	//   ....[0]....
.L_20:
        /*0064*/ 	.word	0x00000660


	//   ....[1]....
        /*0068*/ 	.word	0x00000680


	//----- nvinfo : EIATTR_REQNTID
	.align		4
.L_21:
        /*006c*/ 	.byte	0x04, 0x10
        /*006e*/ 	.short	(.L_23 - .L_22)
.L_22:
        /*0070*/ 	.word	0x00000080
        /*0074*/ 	.word	0x00000001
        /*0078*/ 	.word	0x00000001


	//----- nvinfo : EIATTR_CBANK_PARAM_SIZE
	.align		4
.L_23:
        /*007c*/ 	.byte	0x03, 0x19
        /*007e*/ 	.short	0x0020


	//----- nvinfo : EIATTR_PARAM_CBANK
	.align		4
        /*0080*/ 	.byte	0x04, 0x0a
        /*0082*/ 	.short	(.L_25 - .L_24)
	.align		4
.L_24:
        /*0084*/ 	.word	index@(.nv.constant0.triton_poi_fused_convolution_div_max_pool2d_with_indices_relu_sub_22)
        /*0088*/ 	.short	0x0210
        /*008a*/ 	.short	0x0020


	//----- nvinfo : EIATTR_SW_WAR
	.align		4
.L_25:
        /*008c*/ 	.byte	0x04, 0x36
        /*008e*/ 	.short	(.L_27 - .L_26)
.L_26:
        /*0090*/ 	.word	0x00000008
.L_27:


//--------------------- .nv.callgraph             --------------------------
	.section	.nv.callgraph,"",@"SHT_CUDA_CALLGRAPH"
	.align	4
	.sectionentsize	8
	.align		4
        /*0000*/ 	.word	0x00000000
	.align		4
        /*0004*/ 	.word	0xffffffff
	.align		4
        /*0008*/ 	.word	0x00000000
	.align		4
        /*000c*/ 	.word	0xfffffffe
	.align		4
        /*0010*/ 	.word	0x00000000
	.align		4
        /*0014*/ 	.word	0xfffffffd
	.align		4
        /*0018*/ 	.word	0x00000000
	.align		4
        /*001c*/ 	.word	0xfffffffc


//--------------------- .text.triton_poi_fused_convolution_div_max_pool2d_with_indices_relu_sub_22 --------------------------
	.section	.text.triton_poi_fused_convolution_div_max_pool2d_with_indices_relu_sub_22,"ax",@progbits
	.sectionflags	@"SHF_BARRIERS=1"
	.align	128
        .global         triton_poi_fused_convolution_div_max_pool2d_with_indices_relu_sub_22
        .type           triton_poi_fused_convolution_div_max_pool2d_with_indices_relu_sub_22,@function
        .size           triton_poi_fused_convolution_div_max_pool2d_with_indices_relu_sub_22,(.L_x_1 - triton_poi_fused_convolution_div_max_pool2d_with_indices_relu_sub_22)
        .other          triton_poi_fused_convolution_div_max_pool2d_with_indices_relu_sub_22,@"STO_CUDA_ENTRY STV_DEFAULT"
triton_poi_fused_convolution_div_max_pool2d_with_indices_relu_sub_22:
.text.triton_poi_fused_convolution_div_max_pool2d_with_indices_relu_sub_22:
[----:B------:R-:W0:Y:S01]  /*0000*/  LDC R1, c[0x0][0x28] ;  /* 0x00000a00ff017b82 */ /* 0x000e220000000800 */
[----:B------:R-:W1:Y:S07]  /*0010*/  S2R R23, SR_TID.X ;  /* 0x0000000000177919 */ /* 0x000e6e0000002100 */
[----:B------:R-:W2:Y:S01]  /*0020*/  LDC.64 R20, c[0x0][0x210] ;  /* 0x00008400ff147b82 */ /* 0x000ea20000000a00 */
[----:B------:R-:W-:Y:S01]  /*0030*/  IMAD.MOV.U32 R22, RZ, RZ, RZ ;  /* 0x000000ffff167224 */ /* 0x000fe200078e00ff */
[----:B------:R-:W-:Y:S01]  /*0040*/  ULDC.64 UR6, c[0x0][0x208] ;  /* 0x0000820000067ab9 */ /* 0x000fe20000000a00 */
[----:B------:R-:W3:Y:S01]  /*0050*/  S2R R2, SR_CTAID.X ;  /* 0x0000000000027919 */ /* 0x000ee20000002500 */
[----:B------:R-:W4:Y:S01]  /*0060*/  S2R R0, SR_CTAID.Y ;  /* 0x0000000000007919 */ /* 0x000f220000002600 */
[----:B-1----:R-:W-:Y:S01]  /*0070*/  SHF.R.U32.HI R4, RZ, 0x4, R23 ;  /* 0x00000004ff047819 */ /* 0x002fe20000011617 */
[----:B---3--:R-:W-:-:S03]  /*0080*/  IMAD.SHL.U32 R2, R2, 0x10, RZ ;  /* 0x0000001002027824 */ /* 0x008fc600078e00ff */
[----:B------:R-:W-:Y:S01]  /*0090*/  SGXT.U32 R4, R4, 0x3 ;  /* 0x000000030404781a */ /* 0x000fe20000000000 */
[----:B----4-:R-:W-:Y:S01]  /*00a0*/  IMAD.SHL.U32 R3, R0, 0x40, RZ ;  /* 0x0000004000037824 */ /* 0x010fe200078e00ff */
[----:B------:R-:W-:-:S04]  /*00b0*/  LOP3.LUT R12, R2, 0xf, R23, 0xf8, !PT ;  /* 0x0000000f020c7812 */ /* 0x000fc800078ef817 */
[----:B------:R-:W-:Y:S02]  /*00c0*/  LOP3.LUT R5, R3, R4, RZ, 0xfc, !PT ;  /* 0x0000000403057212 */ /* 0x000fe400078efcff */
[----:B------:R-:W-:Y:S02]  /*00d0*/  LOP3.LUT R6, R3, 0x8, R4, 0xfe, !PT ;  /* 0x0000000803067812 */ /* 0x000fe400078efe04 */
[----:B------:R-:W-:Y:S01]  /*00e0*/  LOP3.LUT R7, R3, 0x10, R4, 0xfe, !PT ;  /* 0x0000001003077812 */ /* 0x000fe200078efe04 */
[--C-:B------:R-:W-:Y:S01]  /*00f0*/  IMAD R11, R5, 0x9, R12.reuse ;  /* 0x00000009050b7824 */ /* 0x100fe200078e020c */
        /* <DEDUP_REMOVED lines=10> */
[----:B------:R-:W-:Y:S01]  /*01a0*/  ISETP.GE.AND P0, PT, R12, 0x9, PT ;  /* 0x000000090c00780c */ /* 0x000fe20003f06270 */
[----:B------:R-:W-:-:S02]  /*01b0*/  IMAD R19, R19, 0x9, R12 ;  /* 0x0000000913137824 */ /* 0x000fc400078e020c */
[----:B------:R-:W-:Y:S02]  /*01c0*/  IMAD R25, R25, 0x9, R12 ;  /* 0x0000000919197824 */ /* 0x000fe400078e020c */
[----:B--2---:R-:W-:-:S04]  /*01d0*/  IMAD.WIDE R6, R11, 0x4, R20 ;  /* 0x000000040b067825 */ /* 0x004fc800078e0214 */
[----:B------:R-:W-:-:S04]  /*01e0*/  IMAD.WIDE R8, R13, 0x4, R20 ;  /* 0x000000040d087825 */ /* 0x000fc800078e0214 */
[----:B------:R-:W-:-:S04]  /*01f0*/  IMAD.WIDE R10, R15, 0x4, R20 ;  /* 0x000000040f0a7825 */ /* 0x000fc800078e0214 */
[--C-:B------:R-:W-:Y:S01]  /*0200*/  IMAD.WIDE R12, R17, 0x4, R20.reuse ;  /* 0x00000004110c7825 */ /* 0x100fe200078e0214 */
[----:B------:R-:W2:Y:S03]  /*0210*/  @!P0 LDG.E.EL R22, desc[UR6][R10.64] ;  /* 0x000000060a168981 */ /* 0x000ea6000c2e1900 */
[----:B------:R-:W-:Y:S01]  /*0220*/  IMAD.WIDE R14, R27, 0x4, R20 ;  /* 0x000000041b0e7825 */ /* 0x000fe200078e0214 */
[----:B------:R-:W-:-:S03]  /*0230*/  CS2R R26, SRZ ;  /* 0x00000000001a7805 */ /* 0x000fc6000001ff00 */
[--C-:B------:R-:W-:Y:S01]  /*0240*/  IMAD.WIDE R16, R29, 0x4, R20.reuse ;  /* 0x000000041d107825 */ /* 0x100fe200078e0214 */
[----:B------:R-:W-:Y:S02]  /*0250*/  CS2R R28, SRZ ;  /* 0x00000000001c7805 */ /* 0x000fe4000001ff00 */
[----:B------:R-:W3:Y:S01]  /*0260*/  @!P0 LDG.E.EL R26, desc[UR6][R12.64] ;  /* 0x000000060c1a8981 */ /* 0x000ee2000c2e1900 */
[----:B------:R-:W-:-:S03]  /*0270*/  IMAD.WIDE R18, R19, 0x4, R20 ;  /* 0x0000000413127825 */ /* 0x000fc600078e0214 */
[----:B------:R1:W4:Y:S01]  /*0280*/  @!P0 LDG.E.EL R27, desc[UR6][R16.64] ;  /* 0x00000006101b8981 */ /* 0x000322000c2e1900 */
[----:B------:R-:W-:Y:S01]  /*0290*/  IMAD.WIDE R20, R25, 0x4, R20 ;  /* 0x0000000419147825 */ /* 0x000fe200078e0214 */
[----:B------:R-:W-:Y:S02]  /*02a0*/  CS2R R24, SRZ ;  /* 0x0000000000187805 */ /* 0x000fe4000001ff00 */
[----:B------:R-:W5:Y:S01]  /*02b0*/  @!P0 LDG.E.EL R28, desc[UR6][R18.64] ;  /* 0x00000006121c8981 */ /* 0x000f62000c2e1900 */
[----:B------:R-:W-:-:S03]  /*02c0*/  IMAD.MOV.U32 R5, RZ, RZ, RZ ;  /* 0x000000ffff057224 */ /* 0x000fc600078e00ff */
[----:B------:R-:W5:Y:S01]  /*02d0*/  @!P0 LDG.E.EL R24, desc[UR6][R8.64] ;  /* 0x0000000608188981 */ /* 0x000f62000c2e1900 */
[----:B------:R-:W1:Y:S03]  /*02e0*/  S2UR UR5, SR_CgaCtaId ;  /* 0x00000000000579c3 */ /* 0x000e660000008800 */
[----:B------:R1:W5:Y:S04]  /*02f0*/  @!P0 LDG.E.EL R5, desc[UR6][R6.64] ;  /* 0x0000000606058981 */ /* 0x000368000c2e1900 */
[----:B------:R-:W5:Y:S01]  /*0300*/  @!P0 LDG.E.EL R25, desc[UR6][R14.64] ;  /* 0x000000060e198981 */ /* 0x000f62000c2e1900 */
[----:B------:R-:W-:Y:S01]  /*0310*/  UMOV UR4, 0x400 ;  /* 0x0000040000047882 */ /* 0x000fe20000000000 */
[----:B------:R-:W-:Y:S01]  /*0320*/  SHF.R.S32.HI R0, RZ, 0x19, R0 ;  /* 0x00000019ff007819 */ /* 0x000fe20000011400 */
[----:B-1----:R-:W1:Y:S01]  /*0330*/  LDC.64 R16, c[0x0][0x218] ;  /* 0x00008600ff107b82 */ /* 0x002e620000000a00 */
[----:B------:R-:W5:Y:S01]  /*0340*/  @!P0 LDG.E.EL R29, desc[UR6][R20.64] ;  /* 0x00000006141d8981 */ /* 0x000f62000c2e1900 */
[----:B0-----:R-:W-:-:S05]  /*0350*/  IMAD.SHL.U32 R7, R23, 0x40, RZ ;  /* 0x0000004017077824 */ /* 0x001fca00078e00ff */
[----:B------:R-:W-:-:S04]  /*0360*/  LOP3.LUT R7, R7, 0x3c0, RZ, 0xc0, !PT ;  /* 0x000003c007077812 */ /* 0x000fc800078ec0ff */
[----:B------:R-:W-:Y:S01]  /*0370*/  LOP3.LUT R8, R7, R4, RZ, 0xfc, !PT ;  /* 0x0000000407087212 */ /* 0x000fe200078efcff */
[----:B------:R-:W-:-:S03]  /*0380*/  UPRMT UR4, UR5, 0x654, UR4 ;  /* 0x0000065405047896 */ /* 0x000fc60008000004 */
[----:B------:R-:W-:Y:S01]  /*0390*/  LEA.HI R8, R7, R8, RZ, 0x1c ;  /* 0x0000000807087211 */ /* 0x000fe200078fe0ff */
[----:B------:R-:W-:-:S03]  /*03a0*/  IMAD.SHL.U32 R6, R23, 0x4, RZ ;  /* 0x0000000417067824 */ /* 0x000fc600078e00ff */
[----:B------:R-:W-:Y:S02]  /*03b0*/  LEA R19, R8, UR4, 0x2 ;  /* 0x0000000408137c11 */ /* 0x000fe4000f8e10ff */
[----:B------:R-:W-:-:S04]  /*03c0*/  LOP3.LUT R9, R6, 0x1fc, RZ, 0xc0, !PT ;  /* 0x000001fc06097812 */ /* 0x000fc800078ec0ff */
[----:B------:R-:W-:Y:S02]  /*03d0*/  LOP3.LUT R10, R9, 0x200, RZ, 0xfc, !PT ;  /* 0x00000200090a7812 */ /* 0x000fe400078efcff */
[----:B------:R-:W-:Y:S02]  /*03e0*/  SHF.R.U32.HI R23, RZ, 0x2, R23 ;  /* 0x00000002ff177819 */ /* 0x000fe40000011617 */
[----:B------:R-:W-:Y:S02]  /*03f0*/  SHF.R.U32.HI R7, RZ, 0x4, R10 ;  /* 0x00000004ff077819 */ /* 0x000fe4000001160a */
[----:B------:R-:W-:Y:S02]  /*0400*/  LOP3.LUT R10, R23, 0x1c, RZ, 0xc0, !PT ;  /* 0x0000001c170a7812 */ /* 0x000fe400078ec0ff */
[----:B------:R-:W-:-:S03]  /*0410*/  LOP3.LUT R8, R7, 0x3c, RZ, 0xc0, !PT ;  /* 0x0000003c07087812 */ /* 0x000fc600078ec0ff */
[C---:B------:R-:W-:Y:S02]  /*0420*/  IMAD.IADD R10, R9.reuse, 0x1, R10 ;  /* 0x00000001090a7824 */ /* 0x040fe400078e020a */
[----:B------:R-:W-:-:S03]  /*0430*/  IMAD.IADD R8, R9, 0x1, R8 ;  /* 0x0000000109087824 */ /* 0x000fc600078e0208 */
[----:B------:R-:W-:Y:S02]  /*0440*/  LEA R12, R10, UR4, 0x2 ;  /* 0x000000040a0c7c11 */ /* 0x000fe4000f8e10ff */
[----:B------:R-:W-:Y:S02]  /*0450*/  LEA R8, R8, UR4, 0x2 ;  /* 0x0000000408087c11 */ /* 0x000fe4000f8e10ff */
[----:B------:R-:W-:Y:S02]  /*0460*/  LOP3.LUT R3, R3, 0x3c, R6, 0xf8, !PT ;  /* 0x0000003c03037812 */ /* 0x000fe400078ef806 */
[----:B------:R-:W-:Y:S01]  /*0470*/  SGXT R0, R0, 0x1 ;  /* 0x000000010000781a */ /* 0x000fe20000000200 */
[----:B------:R-:W0:Y:S03]  /*0480*/  LDC.64 R6, c[0x0][0x220] ;  /* 0x00008800ff067b82 */ /* 0x000e260000000a00 */
[----:B------:R-:W-:-:S04]  /*0490*/  LEA.HI R0, R0, R3, RZ, 0x7 ;  /* 0x0000000300007211 */ /* 0x000fc800078f38ff */
[----:B------:R-:W-:-:S05]  /*04a0*/  LOP3.LUT R18, R0, 0xffffff80, RZ, 0xc0, !PT ;  /* 0xffffff8000127812 */ /* 0x000fca00078ec0ff */
[----:B------:R-:W-:Y:S01]  /*04b0*/  IMAD.IADD R18, R3, 0x1, -R18 ;  /* 0x0000000103127824 */ /* 0x000fe200078e0a12 */
[----:B------:R-:W-:Y:S02]  /*04c0*/  SHF.R.S32.HI R3, RZ, 0x7, R0 ;  /* 0x00000007ff037819 */ /* 0x000fe40000011400 */
[----:B------:R-:W-:Y:S02]  /*04d0*/  LOP3.LUT R0, R2, R4, RZ, 0xfc, !PT ;  /* 0x0000000402007212 */ /* 0x000fe400078efcff */
[----:B------:R-:W-:Y:S01]  /*04e0*/  LOP3.LUT R2, R2, 0x8, R4, 0xfe, !PT ;  /* 0x0000000802027812 */ /* 0x000fe200078efe04 */
[----:B------:R-:W-:Y:S01]  /*04f0*/  IMAD R3, R3, 0x480, R18 ;  /* 0x0000048003037824 */ /* 0x000fe200078e0212 */
[----:B------:R-:W-:Y:S02]  /*0500*/  ISETP.GE.AND P0, PT, R0, 0x9, PT ;  /* 0x000000090000780c */ /* 0x000fe40003f06270 */
[----:B------:R-:W-:Y:S01]  /*0510*/  ISETP.GE.AND P1, PT, R2, 0x9, PT ;  /* 0x000000090200780c */ /* 0x000fe20003f26270 */
[----:B--2---:R-:W-:Y:S04]  /*0520*/  STS [R19+0x40], R22 ;  /* 0x0000401613007388 */ /* 0x004fe80000000800 */
[----:B---3--:R-:W-:Y:S04]  /*0530*/  STS [R19+0x60], R26 ;  /* 0x0000601a13007388 */ /* 0x008fe80000000800 */
[----:B----4-:R-:W-:Y:S04]  /*0540*/  STS [R19+0xa0], R27 ;  /* 0x0000a01b13007388 */ /* 0x010fe80000000800 */
[----:B-----5:R-:W-:Y:S04]  /*0550*/  STS [R19+0xc0], R28 ;  /* 0x0000c01c13007388 */ /* 0x020fe80000000800 */
[----:B------:R-:W-:Y:S04]  /*0560*/  STS [R19+0x20], R24 ;  /* 0x0000201813007388 */ /* 0x000fe80000000800 */
[----:B------:R2:W-:Y:S04]  /*0570*/  STS [R19], R5 ;  /* 0x0000000513007388 */ /* 0x0005e80000000800 */
[----:B------:R-:W-:Y:S04]  /*0580*/  STS [R19+0x80], R25 ;  /* 0x0000801913007388 */ /* 0x000fe80000000800 */
[----:B------:R3:W-:Y:S01]  /*0590*/  STS [R19+0xe0], R29 ;  /* 0x0000e01d13007388 */ /* 0x0007e20000000800 */
[----:B------:R-:W-:Y:S06]  /*05a0*/  BAR.SYNC.DEFER_BLOCKING 0x0 ;  /* 0x0000000000007b1d */ /* 0x000fec0000010000 */
[----:B------:R-:W4:Y:S04]  /*05b0*/  LDS.128 R12, [R12] ;  /* 0x000000000c0c7984 */ /* 0x000f280000000c00 */
[----:B------:R-:W5:Y:S01]  /*05c0*/  LDS.128 R8, [R8+0x800] ;  /* 0x0008000008087984 */ /* 0x000f620000000c00 */
[----:B--2---:R-:W-:-:S02]  /*05d0*/  IMAD R5, R0, 0x80, R3 ;  /* 0x0000008000057824 */ /* 0x004fc400078e0203 */
[----:B---3--:R-:W-:Y:S02]  /*05e0*/  IMAD R19, R2, 0x80, R3 ;  /* 0x0000008002137824 */ /* 0x008fe400078e0203 */
[----:B-1----:R-:W-:-:S04]  /*05f0*/  IMAD.WIDE R2, R5, 0x4, R16 ;  /* 0x0000000405027825 */ /* 0x002fc800078e0210 */
[----:B------:R-:W-:-:S04]  /*0600*/  IMAD.WIDE R16, R19, 0x4, R16 ;  /* 0x0000000413107825 */ /* 0x000fc800078e0210 */
[----:B0-----:R-:W-:-:S04]  /*0610*/  IMAD.WIDE R4, R5, 0x4, R6 ;  /* 0x0000000405047825 */ /* 0x001fc800078e0206 */
[----:B------:R-:W-:Y:S01]  /*0620*/  IMAD.WIDE R6, R19, 0x4, R6 ;  /* 0x0000000413067825 */ /* 0x000fe200078e0206 */
[----:B----4-:R0:W-:Y:S04]  /*0630*/  @!P0 STG.E.128 desc[UR6][R2.64], R12 ;  /* 0x0000000c02008986 */ /* 0x0101e8000c101d06 */
[----:B-----5:R0:W-:Y:S04]  /*0640*/  @!P1 STG.E.128 desc[UR6][R16.64], R8 ;  /* 0x0000000810009986 */ /* 0x0201e8000c101d06 */
[----:B------:R0:W-:Y:S02]  /*0650*/  @!P0 STG.E.128 desc[UR6][R4.64], R12 ;  /* 0x0000000c04008986 */ /* 0x0001e4000c101d06 */
[----:B0-----:R-:W-:Y:S05]  /*0660*/  @P1 EXIT ;  /* 0x000000000000194d */ /* 0x001fea0003800000 */
[----:B------:R-:W-:Y:S01]  /*0670*/  STG.E.128 desc[UR6][R6.64], R8 ;  /* 0x0000000806007986 */ /* 0x000fe2000c101d06 */
[----:B------:R-:W-:Y:S05]  /*0680*/  EXIT ;  /* 0x000000000000794d */ /* 0x000fea0003800000 */
.L_x_0:
[----:B------:R-:W-:-:S00]  /*0690*/  BRA `(.L_x_0) ;  /* 0xfffffffc00fc7947 */ /* 0x000fc0000383ffff */
[----:B------:R-:W-:-:S00]  /*06a0*/  NOP ;  /* 0x0000000000007918 */ /* 0x000fc00000000000 */
        /* <DEDUP_REMOVED lines=13> */
.L_x_1:


//--------------------- .nv.shared.triton_poi_fused_convolution_div_max_pool2d_with_indices_relu_sub_22 --------------------------
	.section	.nv.shared.triton_poi_fused_convolution_div_max_pool2d_with_indices_relu_sub_22,"aw",@nobits
	.sectionflags	@""
	.align	16
	.zero		1024


//--------------------- .nv.constant0.triton_poi_fused_convolution_div_max_pool2d_with_indices_relu_sub_22 --------------------------
	.section	.nv.constant0.triton_poi_fused_convolution_div_max_pool2d_with_indices_relu_sub_22,"a",@progbits
	.sectionflags	@""
	.align	4
.nv.constant0.triton_poi_fused_convolution_div_max_pool2d_with_indices_relu_sub_22:
	.zero		560
